//
// Generated by NVIDIA NVVM Compiler
//
// Compiler Build ID: CL-36424714
// Cuda compilation tools, release 13.0, V13.0.88
// Based on NVVM 20.0.0
//

.version 9.0
.target sm_100
.address_size 64

	// .globl	_Z14kern_RGBtoRGBAPhmS_mmm

.visible .entry _Z14kern_RGBtoRGBAPhmS_mmm(
	.param .u64 .ptr .align 1 _Z14kern_RGBtoRGBAPhmS_mmm_param_0,
	.param .u64 _Z14kern_RGBtoRGBAPhmS_mmm_param_1,
	.param .u64 .ptr .align 1 _Z14kern_RGBtoRGBAPhmS_mmm_param_2,
	.param .u64 _Z14kern_RGBtoRGBAPhmS_mmm_param_3,
	.param .u64 _Z14kern_RGBtoRGBAPhmS_mmm_param_4,
	.param .u64 _Z14kern_RGBtoRGBAPhmS_mmm_param_5
)
{
	.reg .pred 	%p<4>;
	.reg .b32 	%r<15>;
	.reg .b64 	%rd<16>;

	ld.param.u64 	%rd3, [_Z14kern_RGBtoRGBAPhmS_mmm_param_0];
	ld.param.u64 	%rd4, [_Z14kern_RGBtoRGBAPhmS_mmm_param_1];
	ld.param.u64 	%rd5, [_Z14kern_RGBtoRGBAPhmS_mmm_param_2];
	ld.param.u64 	%rd6, [_Z14kern_RGBtoRGBAPhmS_mmm_param_3];
	ld.param.u64 	%rd7, [_Z14kern_RGBtoRGBAPhmS_mmm_param_4];
	ld.param.u64 	%rd8, [_Z14kern_RGBtoRGBAPhmS_mmm_param_5];
	mov.u32 	%r1, %ctaid.x;
	mov.u32 	%r2, %ntid.x;
	mov.u32 	%r3, %tid.x;
	mad.lo.s32 	%r4, %r1, %r2, %r3;
	mov.u32 	%r5, %ctaid.y;
	mov.u32 	%r6, %ntid.y;
	mov.u32 	%r7, %tid.y;
	mad.lo.s32 	%r8, %r5, %r6, %r7;
	cvt.s64.s32 	%rd1, %r4;
	setp.le.u64 	%p1, %rd7, %rd1;
	cvt.u64.u32 	%rd2, %r8;
	setp.le.u64 	%p2, %rd8, %rd2;
	or.pred  	%p3, %p1, %p2;
	@%p3 bra 	$L__BB0_2;
	cvta.to.global.u64 	%rd9, %rd5;
	cvta.to.global.u64 	%rd10, %rd3;
	mad.lo.s64 	%rd11, %rd6, %rd2, %rd9;
	mad.lo.s64 	%rd12, %rd1, 3, %rd11;
	mad.lo.s64 	%rd13, %rd4, %rd2, %rd10;
	shl.b64 	%rd14, %rd1, 2;
	add.s64 	%rd15, %rd13, %rd14;
	ld.global.u8 	%r9, [%rd12+1];
	ld.global.u8 	%r10, [%rd12];
	prmt.b32 	%r11, %r10, %r9, 0x3340U;
	ld.global.u8 	%r12, [%rd12+2];
	prmt.b32 	%r13, %r12, 0, 0x3340U;
	prmt.b32 	%r14, %r11, %r13, 0x5410U;
	st.global.u32 	[%rd15], %r14;
$L__BB0_2:
	ret;

}


// ===== COMPILED SASS (sm_100) =====

	.target	sm_100

	.elftype	@"ET_EXEC"


//--------------------- .note.nv.tkinfo           --------------------------
	.section	.note.nv.tkinfo,"",@"SHT_NOTE"
	.sectionflags	@"SHF_NOTE_NV_TKINFO"
	.tkinfo
        /*0018*/ 	.word	0x00000002
        /*0030*/ 	.string	""
        /*0030*/ 	.string	"ptxas"
        /*0030*/ 	.string	"Cuda compilation tools, release 13.0, V13.0.88"
        /*0030*/ 	.string	"Build cuda_13.0.r13.0/compiler.36424714_0"
        /*0030*/ 	.string	"-arch sm_100 -m 64 "



//--------------------- .note.nv.cuinfo           --------------------------
	.section	.note.nv.cuinfo,"",@"SHT_NOTE"
	.sectionflags	@"SHF_NOTE_NV_CUINFO"
        /*0018*/ 	.short	0x0002
        /*001a*/ 	.short	0x0064
        /*001c*/ 	.short	0x0082
	.zero		2


//--------------------- .nv.info                  --------------------------
	.section	.nv.info,"",@"SHT_CUDA_INFO"
	.align	4


	//----- nvinfo : EIATTR_REGCOUNT
	.align		4
        /*0000*/ 	.byte	0x04, 0x2f
        /*0002*/ 	.short	(.L_1 - .L_0)
	.align		4
.L_0:
        /*0004*/ 	.word	index@(_Z14kern_RGBtoRGBAPhmS_mmm)
        /*0008*/ 	.word	0x0000000e


	//----- nvinfo : EIATTR_FRAME_SIZE
	.align		4
.L_1:
        /*000c*/ 	.byte	0x04, 0x11
        /*000e*/ 	.short	(.L_3 - .L_2)
	.align		4
.L_2:
        /*0010*/ 	.word	index@(_Z14kern_RGBtoRGBAPhmS_mmm)
        /*0014*/ 	.word	0x00000000


	//----- nvinfo : EIATTR_MIN_STACK_SIZE
	.align		4
.L_3:
        /*0018*/ 	.byte	0x04, 0x12
        /*001a*/ 	.short	(.L_5 - .L_4)
	.align		4
.L_4:
        /*001c*/ 	.word	index@(_Z14kern_RGBtoRGBAPhmS_mmm)
        /*0020*/ 	.word	0x00000000
.L_5:


//--------------------- .nv.compat                --------------------------
	.section	.nv.compat,"",@"SHT_CUDA_COMPAT_INFO"
	.align	4
        /*0000*/ 	.byte	0x02, 0x09, 0x00, 0x00, 0x02, 0x02, 0x01, 0x00, 0x02, 0x05, 0x05, 0x00, 0x03, 0x07, 0x01, 0x01
        /*0010*/ 	.byte	0x02, 0x03, 0x00, 0x00, 0x02, 0x06, 0x01, 0x00, 0x04, 0x0b, 0x08, 0x00, 0x09, 0x00, 0x00, 0x00
        /*0020*/ 	.byte	0x00, 0x00, 0x00, 0x00


//--------------------- .nv.info._Z14kern_RGBtoRGBAPhmS_mmm --------------------------
	.section	.nv.info._Z14kern_RGBtoRGBAPhmS_mmm,"",@"SHT_CUDA_INFO"
	.sectionflags	@""
	.align	4


	//----- nvinfo : EIATTR_CUDA_API_VERSION
	.align		4
        /*0000*/ 	.byte	0x04, 0x37
        /*0002*/ 	.short	(.L_7 - .L_6)
.L_6:
        /*0004*/ 	.word	0x00000082


	//----- nvinfo : EIATTR_KPARAM_INFO
	.align		4
.L_7:
        /*0008*/ 	.byte	0x04, 0x17
        /*000a*/ 	.short	(.L_9 - .L_8)
.L_8:
        /*000c*/ 	.word	0x00000000
        /*0010*/ 	.short	0x0005
        /*0012*/ 	.short	0x0028
        /*0014*/ 	.byte	0x00, 0xf0, 0x21, 0x00


	//----- nvinfo : EIATTR_KPARAM_INFO
	.align		4
.L_9:
        /*0018*/ 	.byte	0x04, 0x17
        /*001a*/ 	.short	(.L_11 - .L_10)
.L_10:
        /*001c*/ 	.word	0x00000000
        /*0020*/ 	.short	0x0004
        /*0022*/ 	.short	0x0020
        /*0024*/ 	.byte	0x00, 0xf0, 0x21, 0x00


	//----- nvinfo : EIATTR_KPARAM_INFO
	.align		4
.L_11:
        /*0028*/ 	.byte	0x04, 0x17
        /*002a*/ 	.short	(.L_13 - .L_12)
.L_12:
        /*002c*/ 	.word	0x00000000
        /*0030*/ 	.short	0x0003
        /*0032*/ 	.short	0x0018
        /*0034*/ 	.byte	0x00, 0xf0, 0x21, 0x00


	//----- nvinfo : EIATTR_KPARAM_INFO
	.align		4
.L_13:
        /*0038*/ 	.byte	0x04, 0x17
        /*003a*/ 	.short	(.L_15 - .L_14)
.L_14:
        /*003c*/ 	.word	0x00000000
        /*0040*/ 	.short	0x0002
        /*0042*/ 	.short	0x0010
        /*0044*/ 	.byte	0x00, 0xf5, 0x21, 0x00


	//----- nvinfo : EIATTR_KPARAM_INFO
	.align		4
.L_15:
        /*0048*/ 	.byte	0x04, 0x17
        /*004a*/ 	.short	(.L_17 - .L_16)
.L_16:
        /*004c*/ 	.word	0x00000000
        /*0050*/ 	.short	0x0001
        /*0052*/ 	.short	0x0008
        /*0054*/ 	.byte	0x00, 0xf0, 0x21, 0x00


	//----- nvinfo : EIATTR_KPARAM_INFO
	.align		4
.L_17:
        /*0058*/ 	.byte	0x04, 0x17
        /*005a*/ 	.short	(.L_19 - .L_18)
.L_18:
        /*005c*/ 	.word	0x00000000
        /*0060*/ 	.short	0x0000
        /*0062*/ 	.short	0x0000
        /*0064*/ 	.byte	0x00, 0xf5, 0x21, 0x00


	//----- nvinfo : EIATTR_SPARSE_MMA_MASK
	.align		4
.L_19:
        /*0068*/ 	.byte	0x03, 0x50
        /*006a*/ 	.short	0x0000


	//----- nvinfo : EIATTR_MAXREG_COUNT
	.align		4
        /*006c*/ 	.byte	0x03, 0x1b
        /*006e*/ 	.short	0x00ff


	//----- nvinfo : EIATTR_MERCURY_ISA_VERSION
	.align		4
        /*0070*/ 	.byte	0x03, 0x5f
        /*0072*/ 	.short	0x0101


	//----- nvinfo : EIATTR_VRC_CTA_INIT_COUNT
	.align		4
        /*0074*/ 	.byte	0x02, 0x4a
	.zero		1
	.zero		1


	//----- nvinfo : EIATTR_EXIT_INSTR_OFFSETS
	.align		4
        /*0078*/ 	.byte	0x04, 0x1c
        /*007a*/ 	.short	(.L_21 - .L_20)


	//   ....[0]....
.L_20:
        /*007c*/ 	.word	0x000000f0


	//   ....[1]....
        /*0080*/ 	.word	0x00000250


	//----- nvinfo : EIATTR_CBANK_PARAM_SIZE
	.align		4
.L_21:
        /*0084*/ 	.byte	0x03, 0x19
        /*0086*/ 	.short	0x0030


	//----- nvinfo : EIATTR_PARAM_CBANK
	.align		4
        /*0088*/ 	.byte	0x04, 0x0a
        /*008a*/ 	.short	(.L_23 - .L_22)
	.align		4
.L_22:
        /*008c*/ 	.word	index@(.nv.constant0._Z14kern_RGBtoRGBAPhmS_mmm)
        /*0090*/ 	.short	0x0380
        /*0092*/ 	.short	0x0030


	//----- nvinfo : EIATTR_SW_WAR
	.align		4
.L_23:
        /*0094*/ 	.byte	0x04, 0x36
        /*0096*/ 	.short	(.L_25 - .L_24)
.L_24:
        /*0098*/ 	.word	0x00000008
.L_25:


//--------------------- .nv.callgraph             --------------------------
	.section	.nv.callgraph,"",@"SHT_CUDA_CALLGRAPH"
	.align	4
	.sectionentsize	8
	.align		4
        /*0000*/ 	.word	0x00000000
	.align		4
        /*0004*/ 	.word	0xffffffff
	.align		4
        /*0008*/ 	.word	0x00000000
	.align		4
        /*000c*/ 	.word	0xfffffffe
	.align		4
        /*0010*/ 	.word	0x00000000
	.align		4
        /*0014*/ 	.word	0xfffffffd
	.align		4
        /*0018*/ 	.word	0x00000000
	.align		4
        /*001c*/ 	.word	0xfffffffc


//--------------------- .text._Z14kern_RGBtoRGBAPhmS_mmm --------------------------
	.section	.text._Z14kern_RGBtoRGBAPhmS_mmm,"ax",@progbits
	.align	128
        .global         _Z14kern_RGBtoRGBAPhmS_mmm
        .type           _Z14kern_RGBtoRGBAPhmS_mmm,@function
        .size           _Z14kern_RGBtoRGBAPhmS_mmm,(.L_x_1 - _Z14kern_RGBtoRGBAPhmS_mmm)
        .other          _Z14kern_RGBtoRGBAPhmS_mmm,@"STO_CUDA_ENTRY STV_DEFAULT"
_Z14kern_RGBtoRGBAPhmS_mmm:
.text._Z14kern_RGBtoRGBAPhmS_mmm:
[----:B------:R-:W-:Y:S01]  /*0000*/  LDC R1, c[0x0][0x37c] ;  /* 0x0000df00ff017b82 */ /* 0x000fe20000000800 */
[----:B------:R-:W0:Y:S07]  /*0010*/  S2R R2, SR_TID.Y ;  /* 0x0000000000027919 */ /* 0x000e2e0000002200 */
[----:B------:R-:W1:Y:S01]  /*0020*/  LDC R7, c[0x0][0x360] ;  /* 0x0000d800ff077b82 */ /* 0x000e620000000800 */
[----:B------:R-:W2:Y:S01]  /*0030*/  LDCU.128 UR8, c[0x0][0x3a0] ;  /* 0x00007400ff0877ac */ /* 0x000ea20008000c00 */
[----:B------:R-:W1:Y:S06]  /*0040*/  S2R R0, SR_TID.X ;  /* 0x0000000000007919 */ /* 0x000e6c0000002100 */
[----:B------:R-:W0:Y:S08]  /*0050*/  S2UR UR5, SR_CTAID.Y ;  /* 0x00000000000579c3 */ /* 0x000e300000002600 */
[----:B------:R-:W0:Y:S08]  /*0060*/  LDC R9, c[0x0][0x364] ;  /* 0x0000d900ff097b82 */ /* 0x000e300000000800 */
[----:B------:R-:W1:Y:S01]  /*0070*/  S2UR UR4, SR_CTAID.X ;  /* 0x00000000000479c3 */ /* 0x000e620000002500 */
[----:B0-----:R-:W-:-:S05]  /*0080*/  IMAD R9, R9, UR5, R2 ;  /* 0x0000000509097c24 */ /* 0x001fca000f8e0202 */
[----:B--2---:R-:W-:Y:S01]  /*0090*/  ISETP.GE.U32.AND P1, PT, R9, UR10, PT ;  /* 0x0000000a09007c0c */ /* 0x004fe2000bf26070 */
[----:B-1----:R-:W-:-:S03]  /*00a0*/  IMAD R7, R7, UR4, R0 ;  /* 0x0000000407077c24 */ /* 0x002fc6000f8e0200 */
[----:B------:R-:W-:Y:S02]  /*00b0*/  ISETP.GE.U32.AND.EX P1, PT, RZ, UR11, PT, P1 ;  /* 0x0000000bff007c0c */ /* 0x000fe4000bf26110 */
[----:B------:R-:W-:Y:S02]  /*00c0*/  ISETP.GE.U32.AND P0, PT, R7, UR8, PT ;  /* 0x0000000807007c0c */ /* 0x000fe4000bf06070 */
[----:B------:R-:W-:-:S04]  /*00d0*/  SHF.R.S32.HI R8, RZ, 0x1f, R7 ;  /* 0x0000001fff087819 */ /* 0x000fc80000011407 */
[----:B------:R-:W-:-:S13]  /*00e0*/  ISETP.GE.U32.OR.EX P0, PT, R8, UR9, P1, P0 ;  /* 0x0000000908007c0c */ /* 0x000fda0008f06500 */
[----:B------:R-:W-:Y:S05]  /*00f0*/  @P0 EXIT ;  /* 0x000000000000094d */ /* 0x000fea0003800000 */
[----:B------:R-:W0:Y:S01]  /*0100*/  LDC.64 R2, c[0x0][0x390] ;  /* 0x0000e400ff027b82 */ /* 0x000e220000000a00 */
[----:B------:R-:W0:Y:S01]  /*0110*/  LDCU.64 UR6, c[0x0][0x398] ;  /* 0x00007300ff0677ac */ /* 0x000e220008000a00 */
[----:B------:R-:W-:Y:S01]  /*0120*/  IMAD R5, R8, 0x3, RZ ;  /* 0x0000000308057824 */ /* 0x000fe200078e02ff */
[----:B------:R-:W1:Y:S01]  /*0130*/  LDCU.64 UR4, c[0x0][0x358] ;  /* 0x00006b00ff0477ac */ /* 0x000e620008000a00 */
[----:B0-----:R-:W-:-:S04]  /*0140*/  IMAD.WIDE.U32 R2, R9, UR6, R2 ;  /* 0x0000000609027c25 */ /* 0x001fc8000f8e0002 */
[----:B------:R-:W-:Y:S01]  /*0150*/  IMAD R3, R9, UR7, R3 ;  /* 0x0000000709037c24 */ /* 0x000fe2000f8e0203 */
[----:B------:R-:W0:Y:S01]  /*0160*/  LDCU.64 UR6, c[0x0][0x388] ;  /* 0x00007100ff0677ac */ /* 0x000e220008000a00 */
[----:B------:R-:W-:-:S04]  /*0170*/  IMAD.WIDE.U32 R2, R7, 0x3, R2 ;  /* 0x0000000307027825 */ /* 0x000fc800078e0002 */
[----:B------:R-:W-:Y:S02]  /*0180*/  IMAD.IADD R3, R3, 0x1, R5 ;  /* 0x0000000103037824 */ /* 0x000fe400078e0205 */
[----:B------:R-:W0:Y:S03]  /*0190*/  LDC.64 R4, c[0x0][0x380] ;  /* 0x0000e000ff047b82 */ /* 0x000e260000000a00 */
[----:B-1----:R-:W2:Y:S04]  /*01a0*/  LDG.E.U8 R0, desc[UR4][R2.64+0x1] ;  /* 0x0000010402007981 */ /* 0x002ea8000c1e1100 */
[----:B------:R-:W2:Y:S04]  /*01b0*/  LDG.E.U8 R11, desc[UR4][R2.64] ;  /* 0x00000004020b7981 */ /* 0x000ea8000c1e1100 */
[----:B------:R-:W3:Y:S01]  /*01c0*/  LDG.E.U8 R6, desc[UR4][R2.64+0x2] ;  /* 0x0000020402067981 */ /* 0x000ee2000c1e1100 */
[----:B0-----:R-:W-:-:S04]  /*01d0*/  IMAD.WIDE.U32 R4, R9, UR6, R4 ;  /* 0x0000000609047c25 */ /* 0x001fc8000f8e0004 */
[----:B------:R-:W-:Y:S01]  /*01e0*/  IMAD R5, R9, UR7, R5 ;  /* 0x0000000709057c24 */ /* 0x000fe2000f8e0205 */
[----:B------:R-:W-:-:S04]  /*01f0*/  LEA R4, P0, R7, R4, 0x2 ;  /* 0x0000000407047211 */ /* 0x000fc800078010ff */
[----:B------:R-:W-:Y:S02]  /*0200*/  LEA.HI.X R5, R7, R5, R8, 0x2, P0 ;  /* 0x0000000507057211 */ /* 0x000fe400000f1408 */
[----:B--2---:R-:W-:Y:S02]  /*0210*/  PRMT R0, R11, 0x3340, R0 ;  /* 0x000033400b007816 */ /* 0x004fe40000000000 */
[----:B---3--:R-:W-:-:S04]  /*0220*/  PRMT R9, R6, 0x3340, RZ ;  /* 0x0000334006097816 */ /* 0x008fc800000000ff */
[----:B------:R-:W-:-:S05]  /*0230*/  PRMT R9, R0, 0x5410, R9 ;  /* 0x0000541000097816 */ /* 0x000fca0000000009 */
[----:B------:R-:W-:Y:S01]  /*0240*/  STG.E desc[UR4][R4.64], R9 ;  /* 0x0000000904007986 */ /* 0x000fe2000c101904 */
[----:B------:R-:W-:Y:S05]  /*0250*/  EXIT ;  /* 0x000000000000794d */ /* 0x000fea0003800000 */
.L_x_0:
[----:B------:R-:W-:-:S00]  /*0260*/  BRA `(.L_x_0) ;  /* 0xfffffffc00fc7947 */ /* 0x000fc0000383ffff */
[----:B------:R-:W-:-:S00]  /*0270*/  NOP ;  /* 0x0000000000007918 */ /* 0x000fc00000000000 */
        /* <DEDUP_REMOVED lines=8> */
.L_x_1:


//--------------------- .nv.shared.reserved.0     --------------------------
	.section	.nv.shared.reserved.0,"aw",@nobits
	.weak		__nv_reservedSMEM_offset_0_alias
	.size		__nv_reservedSMEM_offset_0_alias, 0, 64
	.other		__nv_reservedSMEM_offset_0_alias,@"STO_CUDA_RESERVED_SHARED STV_DEFAULT"
__nv_reservedSMEM_offset_0_alias:
	.zero		0
	.zero		64


//--------------------- .nv.constant0._Z14kern_RGBtoRGBAPhmS_mmm --------------------------
	.section	.nv.constant0._Z14kern_RGBtoRGBAPhmS_mmm,"a",@progbits
	.sectionflags	@""
	.align	4
.nv.constant0._Z14kern_RGBtoRGBAPhmS_mmm:
	.zero		944


//--------------------- SYMBOLS --------------------------

	.type		.nv.reservedSmem.offset0,@object
	.size		.nv.reservedSmem.offset0,0x4
